//
// Generated by NVIDIA NVVM Compiler
//
// Compiler Build ID: CL-36424714
// Cuda compilation tools, release 13.0, V13.0.88
// Based on NVVM 20.0.0
//

.version 9.0
.target sm_100
.address_size 64

	// .globl	_Z6kernelPiS_S_S_

.visible .entry _Z6kernelPiS_S_S_(
	.param .u64 .ptr .align 1 _Z6kernelPiS_S_S__param_0,
	.param .u64 .ptr .align 1 _Z6kernelPiS_S_S__param_1,
	.param .u64 .ptr .align 1 _Z6kernelPiS_S_S__param_2,
	.param .u64 .ptr .align 1 _Z6kernelPiS_S_S__param_3
)
{
	.reg .b32 	%r<10>;
	.reg .b64 	%rd<14>;

	ld.param.u64 	%rd1, [_Z6kernelPiS_S_S__param_0];
	ld.param.u64 	%rd2, [_Z6kernelPiS_S_S__param_1];
	ld.param.u64 	%rd3, [_Z6kernelPiS_S_S__param_2];
	ld.param.u64 	%rd4, [_Z6kernelPiS_S_S__param_3];
	cvta.to.global.u64 	%rd5, %rd4;
	cvta.to.global.u64 	%rd6, %rd1;
	cvta.to.global.u64 	%rd7, %rd3;
	cvta.to.global.u64 	%rd8, %rd2;
	mov.u32 	%r1, %ctaid.x;
	mov.u32 	%r2, %ntid.x;
	mov.u32 	%r3, %tid.x;
	mad.lo.s32 	%r4, %r1, %r2, %r3;
	mul.wide.s32 	%rd9, %r4, 4;
	add.s64 	%rd10, %rd8, %rd9;
	ld.global.u32 	%r5, [%rd10];
	add.s64 	%rd11, %rd7, %rd9;
	ld.global.u32 	%r6, [%rd11];
	mad.lo.s32 	%r7, %r5, 5, %r6;
	mul.wide.s32 	%rd12, %r7, 4;
	add.s64 	%rd13, %rd6, %rd12;
	ld.global.u32 	%r8, [%rd13];
	atom.global.add.u32 	%r9, [%rd5], %r8;
	ret;

}


// ===== COMPILED SASS (sm_100) =====

	.target	sm_100

	.elftype	@"ET_EXEC"


//--------------------- .note.nv.tkinfo           --------------------------
	.section	.note.nv.tkinfo,"",@"SHT_NOTE"
	.sectionflags	@"SHF_NOTE_NV_TKINFO"
	.tkinfo
        /*0018*/ 	.word	0x00000002
        /*0030*/ 	.string	""
        /*0030*/ 	.string	"ptxas"
        /*0030*/ 	.string	"Cuda compilation tools, release 13.0, V13.0.88"
        /*0030*/ 	.string	"Build cuda_13.0.r13.0/compiler.36424714_0"
        /*0030*/ 	.string	"-arch sm_100 -m 64 "



//--------------------- .note.nv.cuinfo           --------------------------
	.section	.note.nv.cuinfo,"",@"SHT_NOTE"
	.sectionflags	@"SHF_NOTE_NV_CUINFO"
        /*0018*/ 	.short	0x0002
        /*001a*/ 	.short	0x0064
        /*001c*/ 	.short	0x0082
	.zero		2


//--------------------- .nv.info                  --------------------------
	.section	.nv.info,"",@"SHT_CUDA_INFO"
	.align	4


	//----- nvinfo : EIATTR_REGCOUNT
	.align		4
        /*0000*/ 	.byte	0x04, 0x2f
        /*0002*/ 	.short	(.L_1 - .L_0)
	.align		4
.L_0:
        /*0004*/ 	.word	index@(_Z6kernelPiS_S_S_)
        /*0008*/ 	.word	0x0000000c


	//----- nvinfo : EIATTR_FRAME_SIZE
	.align		4
.L_1:
        /*000c*/ 	.byte	0x04, 0x11
        /*000e*/ 	.short	(.L_3 - .L_2)
	.align		4
.L_2:
        /*0010*/ 	.word	index@(_Z6kernelPiS_S_S_)
        /*0014*/ 	.word	0x00000000


	//----- nvinfo : EIATTR_MIN_STACK_SIZE
	.align		4
.L_3:
        /*0018*/ 	.byte	0x04, 0x12
        /*001a*/ 	.short	(.L_5 - .L_4)
	.align		4
.L_4:
        /*001c*/ 	.word	index@(_Z6kernelPiS_S_S_)
        /*0020*/ 	.word	0x00000000
.L_5:


//--------------------- .nv.compat                --------------------------
	.section	.nv.compat,"",@"SHT_CUDA_COMPAT_INFO"
	.align	4
        /*0000*/ 	.byte	0x02, 0x09, 0x00, 0x00, 0x02, 0x02, 0x01, 0x00, 0x02, 0x05, 0x05, 0x00, 0x03, 0x07, 0x01, 0x01
        /*0010*/ 	.byte	0x02, 0x03, 0x00, 0x00, 0x02, 0x06, 0x01, 0x00, 0x04, 0x0b, 0x08, 0x00, 0x09, 0x00, 0x00, 0x00
        /*0020*/ 	.byte	0x00, 0x00, 0x00, 0x00


//--------------------- .nv.info._Z6kernelPiS_S_S_ --------------------------
	.section	.nv.info._Z6kernelPiS_S_S_,"",@"SHT_CUDA_INFO"
	.sectionflags	@""
	.align	4


	//----- nvinfo : EIATTR_CUDA_API_VERSION
	.align		4
        /*0000*/ 	.byte	0x04, 0x37
        /*0002*/ 	.short	(.L_7 - .L_6)
.L_6:
        /*0004*/ 	.word	0x00000082


	//----- nvinfo : EIATTR_KPARAM_INFO
	.align		4
.L_7:
        /*0008*/ 	.byte	0x04, 0x17
        /*000a*/ 	.short	(.L_9 - .L_8)
.L_8:
        /*000c*/ 	.word	0x00000000
        /*0010*/ 	.short	0x0003
        /*0012*/ 	.short	0x0018
        /*0014*/ 	.byte	0x00, 0xf5, 0x21, 0x00


	//----- nvinfo : EIATTR_KPARAM_INFO
	.align		4
.L_9:
        /*0018*/ 	.byte	0x04, 0x17
        /*001a*/ 	.short	(.L_11 - .L_10)
.L_10:
        /*001c*/ 	.word	0x00000000
        /*0020*/ 	.short	0x0002
        /*0022*/ 	.short	0x0010
        /*0024*/ 	.byte	0x00, 0xf5, 0x21, 0x00


	//----- nvinfo : EIATTR_KPARAM_INFO
	.align		4
.L_11:
        /*0028*/ 	.byte	0x04, 0x17
        /*002a*/ 	.short	(.L_13 - .L_12)
.L_12:
        /*002c*/ 	.word	0x00000000
        /*0030*/ 	.short	0x0001
        /*0032*/ 	.short	0x0008
        /*0034*/ 	.byte	0x00, 0xf5, 0x21, 0x00


	//----- nvinfo : EIATTR_KPARAM_INFO
	.align		4
.L_13:
        /*0038*/ 	.byte	0x04, 0x17
        /*003a*/ 	.short	(.L_15 - .L_14)
.L_14:
        /*003c*/ 	.word	0x00000000
        /*0040*/ 	.short	0x0000
        /*0042*/ 	.short	0x0000
        /*0044*/ 	.byte	0x00, 0xf5, 0x21, 0x00


	//----- nvinfo : EIATTR_SPARSE_MMA_MASK
	.align		4
.L_15:
        /*0048*/ 	.byte	0x03, 0x50
        /*004a*/ 	.short	0x0000


	//----- nvinfo : EIATTR_MAXREG_COUNT
	.align		4
        /*004c*/ 	.byte	0x03, 0x1b
        /*004e*/ 	.short	0x00ff


	//----- nvinfo : EIATTR_MERCURY_ISA_VERSION
	.align		4
        /*0050*/ 	.byte	0x03, 0x5f
        /*0052*/ 	.short	0x0101


	//----- nvinfo : EIATTR_INT_WARP_WIDE_INSTR_OFFSETS
	.align		4
        /*0054*/ 	.byte	0x04, 0x31
        /*0056*/ 	.short	(.L_17 - .L_16)


	//   ....[0]....
.L_16:
        /*0058*/ 	.word	0x00000120


	//   ....[1]....
        /*005c*/ 	.word	0x00000150


	//----- nvinfo : EIATTR_VRC_CTA_INIT_COUNT
	.align		4
.L_17:
        /*0060*/ 	.byte	0x02, 0x4a
	.zero		1
	.zero		1


	//----- nvinfo : EIATTR_EXIT_INSTR_OFFSETS
	.align		4
        /*0064*/ 	.byte	0x04, 0x1c
        /*0066*/ 	.short	(.L_19 - .L_18)


	//   ....[0]....
.L_18:
        /*0068*/ 	.word	0x00000180


	//----- nvinfo : EIATTR_CBANK_PARAM_SIZE
	.align		4
.L_19:
        /*006c*/ 	.byte	0x03, 0x19
        /*006e*/ 	.short	0x0020


	//----- nvinfo : EIATTR_PARAM_CBANK
	.align		4
        /*0070*/ 	.byte	0x04, 0x0a
        /*0072*/ 	.short	(.L_21 - .L_20)
	.align		4
.L_20:
        /*0074*/ 	.word	index@(.nv.constant0._Z6kernelPiS_S_S_)
        /*0078*/ 	.short	0x0380
        /*007a*/ 	.short	0x0020


	//----- nvinfo : EIATTR_SW_WAR
	.align		4
.L_21:
        /*007c*/ 	.byte	0x04, 0x36
        /*007e*/ 	.short	(.L_23 - .L_22)
.L_22:
        /*0080*/ 	.word	0x00000008
.L_23:


//--------------------- .nv.callgraph             --------------------------
	.section	.nv.callgraph,"",@"SHT_CUDA_CALLGRAPH"
	.align	4
	.sectionentsize	8
	.align		4
        /*0000*/ 	.word	0x00000000
	.align		4
        /*0004*/ 	.word	0xffffffff
	.align		4
        /*0008*/ 	.word	0x00000000
	.align		4
        /*000c*/ 	.word	0xfffffffe
	.align		4
        /*0010*/ 	.word	0x00000000
	.align		4
        /*0014*/ 	.word	0xfffffffd
	.align		4
        /*0018*/ 	.word	0x00000000
	.align		4
        /*001c*/ 	.word	0xfffffffc


//--------------------- .text._Z6kernelPiS_S_S_   --------------------------
	.section	.text._Z6kernelPiS_S_S_,"ax",@progbits
	.align	128
        .global         _Z6kernelPiS_S_S_
        .type           _Z6kernelPiS_S_S_,@function
        .size           _Z6kernelPiS_S_S_,(.L_x_1 - _Z6kernelPiS_S_S_)
        .other          _Z6kernelPiS_S_S_,@"STO_CUDA_ENTRY STV_DEFAULT"
_Z6kernelPiS_S_S_:
.text._Z6kernelPiS_S_S_:
[----:B------:R-:W-:Y:S01]  /*0000*/  LDC R1, c[0x0][0x37c] ;  /* 0x0000df00ff017b82 */ /* 0x000fe20000000800 */
[----:B------:R-:W0:Y:S07]  /*0010*/  S2R R0, SR_TID.X ;  /* 0x0000000000007919 */ /* 0x000e2e0000002100 */
[----:B------:R-:W0:Y:S01]  /*0020*/  S2UR UR4, SR_CTAID.X ;  /* 0x00000000000479c3 */ /* 0x000e220000002500 */
[----:B------:R-:W1:Y:S07]  /*0030*/  LDCU.64 UR6, c[0x0][0x358] ;  /* 0x00006b00ff0677ac */ /* 0x000e6e0008000a00 */
[----:B------:R-:W0:Y:S08]  /*0040*/  LDC R7, c[0x0][0x360] ;  /* 0x0000d800ff077b82 */ /* 0x000e300000000800 */
[----:B------:R-:W2:Y:S08]  /*0050*/  LDC.64 R2, c[0x0][0x388] ;  /* 0x0000e200ff027b82 */ /* 0x000eb00000000a00 */
[----:B------:R-:W3:Y:S01]  /*0060*/  LDC.64 R4, c[0x0][0x390] ;  /* 0x0000e400ff047b82 */ /* 0x000ee20000000a00 */
[----:B0-----:R-:W-:-:S04]  /*0070*/  IMAD R7, R7, UR4, R0 ;  /* 0x0000000407077c24 */ /* 0x001fc8000f8e0200 */
[----:B--2---:R-:W-:-:S06]  /*0080*/  IMAD.WIDE R2, R7, 0x4, R2 ;  /* 0x0000000407027825 */ /* 0x004fcc00078e0202 */
[----:B-1----:R-:W2:Y:S01]  /*0090*/  LDG.E R2, desc[UR6][R2.64] ;  /* 0x0000000602027981 */ /* 0x002ea2000c1e1900 */
[----:B---3--:R-:W-:Y:S02]  /*00a0*/  IMAD.WIDE R4, R7, 0x4, R4 ;  /* 0x0000000407047825 */ /* 0x008fe400078e0204 */
[----:B------:R-:W0:Y:S04]  /*00b0*/  LDC.64 R6, c[0x0][0x380] ;  /* 0x0000e000ff067b82 */ /* 0x000e280000000a00 */
[----:B------:R-:W2:Y:S01]  /*00c0*/  LDG.E R5, desc[UR6][R4.64] ;  /* 0x0000000604057981 */ /* 0x000ea2000c1e1900 */
[----:B------:R-:W1:Y:S01]  /*00d0*/  S2R R0, SR_LANEID ;  /* 0x0000000000007919 */ /* 0x000e620000000000 */
[----:B--2---:R-:W-:-:S04]  /*00e0*/  IMAD R9, R2, 0x5, R5 ;  /* 0x0000000502097824 */ /* 0x004fc800078e0205 */
[----:B0-----:R-:W-:-:S06]  /*00f0*/  IMAD.WIDE R6, R9, 0x4, R6 ;  /* 0x0000000409067825 */ /* 0x001fcc00078e0206 */
[----:B------:R-:W2:Y:S01]  /*0100*/  LDG.E R6, desc[UR6][R6.64] ;  /* 0x0000000606067981 */ /* 0x000ea2000c1e1900 */
[----:B------:R-:W0:Y:S01]  /*0110*/  LDC.64 R8, c[0x0][0x398] ;  /* 0x0000e600ff087b82 */ /* 0x000e220000000a00 */
[----:B------:R-:W-:Y:S02]  /*0120*/  VOTEU.ANY UR4, UPT, PT ;  /* 0x0000000000047886 */ /* 0x000fe400038e0100 */
[----:B------:R-:W-:-:S06]  /*0130*/  UFLO.U32 UR4, UR4 ;  /* 0x00000004000472bd */ /* 0x000fcc00080e0000 */
[----:B-1----:R-:W-:Y:S01]  /*0140*/  ISETP.EQ.U32.AND P0, PT, R0, UR4, PT ;  /* 0x0000000400007c0c */ /* 0x002fe2000bf02070 */
[----:B--2---:R-:W1:Y:S02]  /*0150*/  REDUX.SUM UR5, R6 ;  /* 0x00000000060573c4 */ /* 0x004e64000000c000 */
[----:B-1----:R-:W-:-:S10]  /*0160*/  MOV R3, UR5 ;  /* 0x0000000500037c02 */ /* 0x002fd40008000f00 */
[----:B0-----:R-:W-:Y:S01]  /*0170*/  @P0 REDG.E.ADD.STRONG.GPU desc[UR6][R8.64], R3 ;  /* 0x000000030800098e */ /* 0x001fe2000c12e106 */
[----:B------:R-:W-:Y:S05]  /*0180*/  EXIT ;  /* 0x000000000000794d */ /* 0x000fea0003800000 */
.L_x_0:
[----:B------:R-:W-:-:S00]  /*0190*/  BRA `(.L_x_0) ;  /* 0xfffffffc00fc7947 */ /* 0x000fc0000383ffff */
[----:B------:R-:W-:-:S00]  /*01a0*/  NOP ;  /* 0x0000000000007918 */ /* 0x000fc00000000000 */
        /* <DEDUP_REMOVED lines=13> */
.L_x_1:


//--------------------- .nv.shared.reserved.0     --------------------------
	.section	.nv.shared.reserved.0,"aw",@nobits
	.weak		__nv_reservedSMEM_offset_0_alias
	.size		__nv_reservedSMEM_offset_0_alias, 0, 64
	.other		__nv_reservedSMEM_offset_0_alias,@"STO_CUDA_RESERVED_SHARED STV_DEFAULT"
__nv_reservedSMEM_offset_0_alias:
	.zero		0
	.zero		64


//--------------------- .nv.constant0._Z6kernelPiS_S_S_ --------------------------
	.section	.nv.constant0._Z6kernelPiS_S_S_,"a",@progbits
	.sectionflags	@""
	.align	4
.nv.constant0._Z6kernelPiS_S_S_:
	.zero		928


//--------------------- SYMBOLS --------------------------

	.type		.nv.reservedSmem.offset0,@object
	.size		.nv.reservedSmem.offset0,0x4
